	.headerflags	@"EF_CUDA_TEXMODE_UNIFIED EF_CUDA_64BIT_ADDRESS EF_CUDA_ACCELERATORS EF_CUDA_SM90 EF_CUDA_VIRTUAL_SM(EF_CUDA_SM90)"
	.elftype	@"ET_EXEC"


//--------------------- .nv.info                  --------------------------
	.section	.nv.info,"",@"SHT_CUDA_INFO"
	.align	4


	//----- nvinfo : EIATTR_REGCOUNT
	.align		4
        /*0000*/ 	.byte	0x04, 0x2f
        /*0002*/ 	.short	(.L_1 - .L_0)
	.align		4
.L_0:
        /*0004*/ 	.word	index@(triton_poi_fused_reflection_pad2d_relu_3)
        /*0008*/ 	.word	0x00000030


	//----- nvinfo : EIATTR_MIN_STACK_SIZE
	.align		4
.L_1:
        /*000c*/ 	.byte	0x04, 0x12
        /*000e*/ 	.short	(.L_3 - .L_2)
	.align		4
.L_2:
        /*0010*/ 	.word	index@(triton_poi_fused_reflection_pad2d_relu_3)
        /*0014*/ 	.word	0x00000000


	//----- nvinfo : EIATTR_FRAME_SIZE
	.align		4
.L_3:
        /*0018*/ 	.byte	0x04, 0x11
        /*001a*/ 	.short	(.L_5 - .L_4)
	.align		4
.L_4:
        /*001c*/ 	.word	index@(triton_poi_fused_reflection_pad2d_relu_3)
        /*0020*/ 	.word	0x00000000


	//----- nvinfo : EIATTR_MIN_STACK_SIZE
	.align		4
.L_5:
        /*0024*/ 	.byte	0x04, 0x12
        /*0026*/ 	.short	(.L_7 - .L_6)
	.align		4
.L_6:
        /*0028*/ 	.word	index@(triton_poi_fused_reflection_pad2d_relu_3)
        /*002c*/ 	.word	0x00000000
.L_7:


//--------------------- .nv.info.triton_poi_fused_reflection_pad2d_relu_3 --------------------------
	.section	.nv.info.triton_poi_fused_reflection_pad2d_relu_3,"",@"SHT_CUDA_INFO"
	.sectionflags	@""
	.align	4


	//----- nvinfo : EIATTR_CUDA_API_VERSION
	.align		4
        /*0000*/ 	.byte	0x04, 0x37
        /*0002*/ 	.short	(.L_9 - .L_8)
.L_8:
        /*0004*/ 	.word	0x0000007c


	//----- nvinfo : EIATTR_KPARAM_INFO
	.align		4
.L_9:
        /*0008*/ 	.byte	0x04, 0x17
        /*000a*/ 	.short	(.L_11 - .L_10)
.L_10:
        /*000c*/ 	.word	0x00000000
        /*0010*/ 	.short	0x0006
        /*0012*/ 	.short	0x0030
        /*0014*/ 	.byte	0x00, 0xf0, 0x11, 0x00


	//----- nvinfo : EIATTR_KPARAM_INFO
	.align		4
.L_11:
        /*0018*/ 	.byte	0x04, 0x17
        /*001a*/ 	.short	(.L_13 - .L_12)
.L_12:
        /*001c*/ 	.word	0x00000000
        /*0020*/ 	.short	0x0005
        /*0022*/ 	.short	0x0028
        /*0024*/ 	.byte	0x00, 0xf4, 0x21, 0x00


	//----- nvinfo : EIATTR_KPARAM_INFO
	.align		4
.L_13:
        /*0028*/ 	.byte	0x04, 0x17
        /*002a*/ 	.short	(.L_15 - .L_14)
.L_14:
        /*002c*/ 	.word	0x00000000
        /*0030*/ 	.short	0x0004
        /*0032*/ 	.short	0x0020
        /*0034*/ 	.byte	0x00, 0xf4, 0x21, 0x00


	//----- nvinfo : EIATTR_KPARAM_INFO
	.align		4
.L_15:
        /*0038*/ 	.byte	0x04, 0x17
        /*003a*/ 	.short	(.L_17 - .L_16)
.L_16:
        /*003c*/ 	.word	0x00000000
        /*0040*/ 	.short	0x0003
        /*0042*/ 	.short	0x0018
        /*0044*/ 	.byte	0x00, 0xf4, 0x21, 0x00


	//----- nvinfo : EIATTR_KPARAM_INFO
	.align		4
.L_17:
        /*0048*/ 	.byte	0x04, 0x17
        /*004a*/ 	.short	(.L_19 - .L_18)
.L_18:
        /*004c*/ 	.word	0x00000000
        /*0050*/ 	.short	0x0002
        /*0052*/ 	.short	0x0010
        /*0054*/ 	.byte	0x00, 0xf4, 0x21, 0x00


	//----- nvinfo : EIATTR_KPARAM_INFO
	.align		4
.L_19:
        /*0058*/ 	.byte	0x04, 0x17
        /*005a*/ 	.short	(.L_21 - .L_20)
.L_20:
        /*005c*/ 	.word	0x00000000
        /*0060*/ 	.short	0x0001
        /*0062*/ 	.short	0x0008
        /*0064*/ 	.byte	0x00, 0xf4, 0x21, 0x00


	//----- nvinfo : EIATTR_KPARAM_INFO
	.align		4
.L_21:
        /*0068*/ 	.byte	0x04, 0x17
        /*006a*/ 	.short	(.L_23 - .L_22)
.L_22:
        /*006c*/ 	.word	0x00000000
        /*0070*/ 	.short	0x0000
        /*0072*/ 	.short	0x0000
        /*0074*/ 	.byte	0x00, 0xf4, 0x21, 0x00


	//----- nvinfo : EIATTR_SPARSE_MMA_MASK
	.align		4
.L_23:
        /*0078*/ 	.byte	0x03, 0x50
        /*007a*/ 	.short	0x0000


	//----- nvinfo : EIATTR_MAXREG_COUNT
	.align		4
        /*007c*/ 	.byte	0x03, 0x1b
        /*007e*/ 	.short	0x00ff


	//----- nvinfo : EIATTR_EXIT_INSTR_OFFSETS
	.align		4
        /*0080*/ 	.byte	0x04, 0x1c
        /*0082*/ 	.short	(.L_25 - .L_24)


	//   ....[0]....
.L_24:
        /*0084*/ 	.word	0x00001220


	//   ....[1]....
        /*0088*/ 	.word	0x00001240


	//----- nvinfo : EIATTR_REQNTID
	.align		4
.L_25:
        /*008c*/ 	.byte	0x04, 0x10
        /*008e*/ 	.short	(.L_27 - .L_26)
.L_26:
        /*0090*/ 	.word	0x00000080
        /*0094*/ 	.word	0x00000001
        /*0098*/ 	.word	0x00000001


	//----- nvinfo : EIATTR_CBANK_PARAM_SIZE
	.align		4
.L_27:
        /*009c*/ 	.byte	0x03, 0x19
        /*009e*/ 	.short	0x0034


	//----- nvinfo : EIATTR_PARAM_CBANK
	.align		4
        /*00a0*/ 	.byte	0x04, 0x0a
        /*00a2*/ 	.short	(.L_29 - .L_28)
	.align		4
.L_28:
        /*00a4*/ 	.word	index@(.nv.constant0.triton_poi_fused_reflection_pad2d_relu_3)
        /*00a8*/ 	.short	0x0210
        /*00aa*/ 	.short	0x0034


	//----- nvinfo : EIATTR_SW_WAR
	.align		4
.L_29:
        /*00ac*/ 	.byte	0x04, 0x36
        /*00ae*/ 	.short	(.L_31 - .L_30)
.L_30:
        /*00b0*/ 	.word	0x00000008
.L_31:


//--------------------- .nv.callgraph             --------------------------
	.section	.nv.callgraph,"",@"SHT_CUDA_CALLGRAPH"
	.align	4
	.sectionentsize	8
	.align		4
        /*0000*/ 	.word	0x00000000
	.align		4
        /*0004*/ 	.word	0xffffffff
	.align		4
        /*0008*/ 	.word	0x00000000
	.align		4
        /*000c*/ 	.word	0xfffffffe
	.align		4
        /*0010*/ 	.word	0x00000000
	.align		4
        /*0014*/ 	.word	0xfffffffd
	.align		4
        /*0018*/ 	.word	0x00000000
	.align		4
        /*001c*/ 	.word	0xfffffffc


//--------------------- .text.triton_poi_fused_reflection_pad2d_relu_3 --------------------------
	.section	.text.triton_poi_fused_reflection_pad2d_relu_3,"ax",@progbits
	.align	128
        .global         triton_poi_fused_reflection_pad2d_relu_3
        .type           triton_poi_fused_reflection_pad2d_relu_3,@function
        .size           triton_poi_fused_reflection_pad2d_relu_3,(.L_x_1 - triton_poi_fused_reflection_pad2d_relu_3)
        .other          triton_poi_fused_reflection_pad2d_relu_3,@"STO_CUDA_ENTRY STV_DEFAULT"
triton_poi_fused_reflection_pad2d_relu_3:
.text.triton_poi_fused_reflection_pad2d_relu_3:
[----:B------:R-:W0:Y:S01]  /*0000*/  LDC R1, c[0x0][0x28] ;  /* 0x00000a00ff017b82 */ /* 0x000e220000000800 */
[----:B------:R-:W1:Y:S07]  /*0010*/  S2R R0, SR_TID.X ;  /* 0x0000000000007919 */ /* 0x000e6e0000002100 */
[----:B------:R-:W2:Y:S01]  /*0020*/  LDC.64 R36, c[0x0][0x218] ;  /* 0x00008600ff247b82 */ /* 0x000ea20000000a00 */
[----:B------:R-:W-:Y:S01]  /*0030*/  ULDC.64 UR4, c[0x0][0x208] ;  /* 0x0000820000047ab9 */ /* 0x000fe20000000a00 */
[----:B------:R-:W3:Y:S01]  /*0040*/  S2R R3, SR_CTAID.X ;  /* 0x0000000000037919 */ /* 0x000ee20000002500 */
[----:B-1----:R-:W-:-:S05]  /*0050*/  IMAD.SHL.U32 R0, R0, 0x4, RZ ;  /* 0x0000000400007824 */ /* 0x002fca00078e00ff */
[----:B------:R-:W-:-:S05]  /*0060*/  LOP3.LUT R0, R0, 0x1fc, RZ, 0xc0, !PT ;  /* 0x000001fc00007812 */ /* 0x000fca00078ec0ff */
[----:B---3--:R-:W-:-:S04]  /*0070*/  IMAD R0, R3, 0x400, R0 ;  /* 0x0000040003007824 */ /* 0x008fc800078e0200 */
[C---:B------:R-:W-:Y:S01]  /*0080*/  IMAD.HI R2, R0.reuse, 0x3e0f83e1, RZ ;  /* 0x3e0f83e100027827 */ /* 0x040fe200078e02ff */
[----:B------:R-:W-:Y:S02]  /*0090*/  IADD3 R6, R0, 0x3, RZ ;  /* 0x0000000300067810 */ /* 0x000fe40007ffe0ff */
[C---:B------:R-:W-:Y:S01]  /*00a0*/  ISETP.GE.AND P5, PT, R0.reuse, 0x88200, PT ;  /* 0x000882000000780c */ /* 0x040fe20003fa6270 */
[C---:B------:R-:W-:Y:S01]  /*00b0*/  VIADD R10, R0.reuse, 0x1 ;  /* 0x00000001000a7836 */ /* 0x040fe20000000000 */
[----:B------:R-:W-:Y:S01]  /*00c0*/  SHF.R.U32.HI R3, RZ, 0x1f, R2 ;  /* 0x0000001fff037819 */ /* 0x000fe20000011602 */
[----:B------:R-:W-:Y:S02]  /*00d0*/  VIADD R4, R0, 0x2 ;  /* 0x0000000200047836 */ /* 0x000fe40000000000 */
[----:B------:R-:W-:Y:S01]  /*00e0*/  IMAD.HI R7, R6, 0x3e0f83e1, RZ ;  /* 0x3e0f83e106077827 */ /* 0x000fe200078e02ff */
[----:B------:R-:W-:-:S03]  /*00f0*/  LEA.HI.SX32 R2, R2, R3, 0x1c ;  /* 0x0000000302027211 */ /* 0x000fc600078fe2ff */
[----:B------:R-:W-:Y:S01]  /*0100*/  IMAD.HI R41, R0, 0x3c2e1347, RZ ;  /* 0x3c2e134700297827 */ /* 0x000fe200078e02ff */
[----:B------:R-:W-:-:S03]  /*0110*/  SHF.R.U32.HI R14, RZ, 0x1f, R7 ;  /* 0x0000001fff0e7819 */ /* 0x000fc60000011607 */
[----:B------:R-:W-:Y:S01]  /*0120*/  IMAD.HI R5, R10, 0x3e0f83e1, RZ ;  /* 0x3e0f83e10a057827 */ /* 0x000fe200078e02ff */
[----:B------:R-:W-:Y:S02]  /*0130*/  SHF.R.U32.HI R12, RZ, 0x1f, R41 ;  /* 0x0000001fff0c7819 */ /* 0x000fe40000011629 */
[----:B------:R-:W-:Y:S01]  /*0140*/  LEA.HI.SX32 R14, R7, R14, 0x1c ;  /* 0x0000000e070e7211 */ /* 0x000fe200078fe2ff */
[----:B------:R-:W-:Y:S01]  /*0150*/  IMAD.HI R9, R4, 0x3e0f83e1, RZ ;  /* 0x3e0f83e104097827 */ /* 0x000fe200078e02ff */
[----:B------:R-:W-:Y:S02]  /*0160*/  SHF.R.U32.HI R8, RZ, 0x1f, R5 ;  /* 0x0000001fff087819 */ /* 0x000fe40000011605 */
[----:B------:R-:W-:Y:S01]  /*0170*/  LEA.HI.SX32 R41, R41, R12, 0x16 ;  /* 0x0000000c29297211 */ /* 0x000fe200078fb2ff */
[C---:B------:R-:W-:Y:S01]  /*0180*/  VIADD R3, R0.reuse, 0x200 ;  /* 0x0000020000037836 */ /* 0x040fe20000000000 */
[----:B------:R-:W-:Y:S01]  /*0190*/  SHF.R.U32.HI R16, RZ, 0x1f, R9 ;  /* 0x0000001fff107819 */ /* 0x000fe20000011609 */
[----:B------:R-:W-:Y:S01]  /*01a0*/  VIADD R11, R0, 0x201 ;  /* 0x00000201000b7836 */ /* 0x000fe20000000000 */
[----:B------:R-:W-:Y:S01]  /*01b0*/  LEA.HI.SX32 R12, R5, R8, 0x1c ;  /* 0x00000008050c7211 */ /* 0x000fe200078fe2ff */
[----:B------:R-:W-:Y:S01]  /*01c0*/  IMAD.HI R7, R3, 0x3e0f83e1, RZ ;  /* 0x3e0f83e103077827 */ /* 0x000fe200078e02ff */
[----:B------:R-:W-:-:S02]  /*01d0*/  LEA.HI.SX32 R5, R9, R16, 0x1c ;  /* 0x0000001009057211 */ /* 0x000fc400078fe2ff */
[----:B------:R-:W-:Y:S01]  /*01e0*/  IADD3 R9, R0, 0x203, RZ ;  /* 0x0000020300097810 */ /* 0x000fe20007ffe0ff */
[----:B------:R-:W-:Y:S01]  /*01f0*/  IMAD.HI R13, R11, 0x3e0f83e1, RZ ;  /* 0x3e0f83e10b0d7827 */ /* 0x000fe200078e02ff */
[----:B------:R-:W-:Y:S02]  /*0200*/  SHF.R.U32.HI R16, RZ, 0x1f, R7 ;  /* 0x0000001fff107819 */ /* 0x000fe40000011607 */
[C---:B------:R-:W-:Y:S01]  /*0210*/  ISETP.GE.AND P0, PT, R3.reuse, 0x88200, PT ;  /* 0x000882000300780c */ /* 0x040fe20003f06270 */
[----:B------:R-:W-:Y:S01]  /*0220*/  IMAD.HI R39, R3, 0x3c2e1347, RZ ;  /* 0x3c2e134703277827 */ /* 0x000fe200078e02ff */
[----:B------:R-:W-:Y:S02]  /*0230*/  LEA.HI.SX32 R7, R7, R16, 0x1c ;  /* 0x0000001007077211 */ /* 0x000fe400078fe2ff */
[----:B------:R-:W-:Y:S01]  /*0240*/  SHF.R.U32.HI R16, RZ, 0x1f, R13 ;  /* 0x0000001fff107819 */ /* 0x000fe2000001160d */
[----:B------:R-:W-:Y:S01]  /*0250*/  VIADD R8, R0, 0x202 ;  /* 0x0000020200087836 */ /* 0x000fe20000000000 */
[----:B------:R-:W-:Y:S01]  /*0260*/  SHF.R.U32.HI R20, RZ, 0x1f, R39 ;  /* 0x0000001fff147819 */ /* 0x000fe20000011627 */
[----:B------:R-:W-:Y:S01]  /*0270*/  IMAD.HI R15, R9, 0x3e0f83e1, RZ ;  /* 0x3e0f83e1090f7827 */ /* 0x000fe200078e02ff */
[----:B------:R-:W-:-:S02]  /*0280*/  LEA.HI.SX32 R16, R13, R16, 0x1c ;  /* 0x000000100d107211 */ /* 0x000fc400078fe2ff */
[----:B------:R-:W-:Y:S01]  /*0290*/  LEA.HI.SX32 R39, R39, R20, 0x16 ;  /* 0x0000001427277211 */ /* 0x000fe200078fb2ff */
[----:B------:R-:W-:Y:S01]  /*02a0*/  IMAD.HI R17, R8, 0x3e0f83e1, RZ ;  /* 0x3e0f83e108117827 */ /* 0x000fe200078e02ff */
[----:B------:R-:W-:-:S03]  /*02b0*/  SHF.R.U32.HI R18, RZ, 0x1f, R15 ;  /* 0x0000001fff127819 */ /* 0x000fc6000001160f */
[----:B------:R-:W-:Y:S01]  /*02c0*/  IMAD R14, R14, 0x42, RZ ;  /* 0x000000420e0e7824 */ /* 0x000fe200078e02ff */
[----:B------:R-:W-:Y:S01]  /*02d0*/  SHF.R.U32.HI R20, RZ, 0x1f, R17 ;  /* 0x0000001fff147819 */ /* 0x000fe20000011611 */
[----:B------:R-:W-:Y:S01]  /*02e0*/  IMAD R13, R12, 0x42, RZ ;  /* 0x000000420c0d7824 */ /* 0x000fe200078e02ff */
[----:B------:R-:W-:Y:S01]  /*02f0*/  LEA.HI.SX32 R18, R15, R18, 0x1c ;  /* 0x000000120f127211 */ /* 0x000fe200078fe2ff */
[----:B------:R-:W-:Y:S01]  /*0300*/  IMAD.HI R19, R2, 0x3e0f83e1, RZ ;  /* 0x3e0f83e102137827 */ /* 0x000fe200078e02ff */
[----:B------:R-:W-:Y:S02]  /*0310*/  LOP3.LUT R15, RZ, R14, RZ, 0x33, !PT ;  /* 0x0000000eff0f7212 */ /* 0x000fe400078e33ff */
[----:B------:R-:W-:Y:S01]  /*0320*/  LEA.HI.SX32 R12, R17, R20, 0x1c ;  /* 0x00000014110c7211 */ /* 0x000fe200078fe2ff */
[----:B------:R-:W-:Y:S01]  /*0330*/  IMAD.HI R20, R7, 0x3e0f83e1, RZ ;  /* 0x3e0f83e107147827 */ /* 0x000fe200078e02ff */
[----:B------:R-:W-:Y:S02]  /*0340*/  LOP3.LUT R13, RZ, R13, RZ, 0x33, !PT ;  /* 0x0000000dff0d7212 */ /* 0x000fe400078e33ff */
[----:B------:R-:W-:Y:S01]  /*0350*/  SHF.R.U32.HI R22, RZ, 0x1f, R19 ;  /* 0x0000001fff167819 */ /* 0x000fe20000011613 */
[----:B------:R-:W-:-:S02]  /*0360*/  IMAD.IADD R6, R6, 0x1, R15 ;  /* 0x0000000106067824 */ /* 0x000fc400078e020f */
[----:B------:R-:W-:Y:S01]  /*0370*/  IMAD.IADD R10, R10, 0x1, R13 ;  /* 0x000000010a0a7824 */ /* 0x000fe200078e020d */
[----:B------:R-:W-:Y:S01]  /*0380*/  SHF.R.U32.HI R13, RZ, 0x1f, R20 ;  /* 0x0000001fff0d7819 */ /* 0x000fe20000011614 */
[----:B------:R-:W-:Y:S01]  /*0390*/  IMAD R15, R7, 0x42, RZ ;  /* 0x00000042070f7824 */ /* 0x000fe200078e02ff */
[----:B------:R-:W-:Y:S01]  /*03a0*/  LEA.HI.SX32 R22, R19, R22, 0x1c ;  /* 0x0000001613167211 */ /* 0x000fe200078fe2ff */
[----:B------:R-:W-:Y:S01]  /*03b0*/  IMAD.HI R17, R5, 0x3e0f83e1, RZ ;  /* 0x3e0f83e105117827 */ /* 0x000fe200078e02ff */
[----:B------:R-:W-:Y:S02]  /*03c0*/  LEA.HI.SX32 R20, R20, R13, 0x1c ;  /* 0x0000000d14147211 */ /* 0x000fe400078fe2ff */
[----:B------:R-:W-:Y:S01]  /*03d0*/  LOP3.LUT R24, RZ, R15, RZ, 0x33, !PT ;  /* 0x0000000fff187212 */ /* 0x000fe200078e33ff */
[C---:B------:R-:W-:Y:S01]  /*03e0*/  IMAD.HI R13, R12.reuse, 0x3e0f83e1, RZ ;  /* 0x3e0f83e10c0d7827 */ /* 0x040fe200078e02ff */
[----:B------:R-:W-:Y:S02]  /*03f0*/  SHF.R.U32.HI R14, RZ, 0x1f, R17 ;  /* 0x0000001fff0e7819 */ /* 0x000fe40000011611 */
[----:B------:R-:W-:Y:S01]  /*0400*/  IABS R6, R6 ;  /* 0x0000000600067213 */ /* 0x000fe20000000000 */
[----:B------:R-:W-:Y:S01]  /*0410*/  IMAD R15, R12, 0x42, RZ ;  /* 0x000000420c0f7824 */ /* 0x000fe200078e02ff */
[----:B------:R-:W-:Y:S01]  /*0420*/  LEA.HI.SX32 R14, R17, R14, 0x1c ;  /* 0x0000000e110e7211 */ /* 0x000fe200078fe2ff */
[----:B------:R-:W-:Y:S01]  /*0430*/  IMAD.IADD R3, R3, 0x1, R24 ;  /* 0x0000000103037824 */ /* 0x000fe200078e0218 */
[----:B------:R-:W-:Y:S01]  /*0440*/  SHF.R.U32.HI R24, RZ, 0x1f, R13 ;  /* 0x0000001fff187819 */ /* 0x000fe2000001160d */
[----:B------:R-:W-:Y:S01]  /*0450*/  IMAD R22, R22, 0x42, RZ ;  /* 0x0000004216167824 */ /* 0x000fe200078e02ff */
[----:B------:R-:W-:Y:S01]  /*0460*/  LOP3.LUT R15, RZ, R15, RZ, 0x33, !PT ;  /* 0x0000000fff0f7212 */ /* 0x000fe200078e33ff */
[----:B------:R-:W-:Y:S01]  /*0470*/  IMAD R14, R14, 0x42, RZ ;  /* 0x000000420e0e7824 */ /* 0x000fe200078e02ff */
[----:B------:R-:W-:Y:S01]  /*0480*/  LEA.HI.SX32 R24, R13, R24, 0x1c ;  /* 0x000000180d187211 */ /* 0x000fe200078fe2ff */
[----:B------:R-:W-:Y:S01]  /*0490*/  IMAD R13, R2, 0x42, RZ ;  /* 0x00000042020d7824 */ /* 0x000fe200078e02ff */
[----:B------:R-:W-:Y:S01]  /*04a0*/  IADD3 R8, R8, R15, RZ ;  /* 0x0000000f08087210 */ /* 0x000fe20007ffe0ff */
[C---:B------:R-:W-:Y:S01]  /*04b0*/  IMAD R19, R5.reuse, 0x42, RZ ;  /* 0x0000004205137824 */ /* 0x040fe200078e02ff */
[----:B------:R-:W-:Y:S01]  /*04c0*/  LOP3.LUT R15, RZ, R22, RZ, 0x33, !PT ;  /* 0x00000016ff0f7212 */ /* 0x000fe200078e33ff */
[----:B------:R-:W-:Y:S01]  /*04d0*/  IMAD R24, R24, 0x42, RZ ;  /* 0x0000004218187824 */ /* 0x000fe200078e02ff */
[----:B------:R-:W-:Y:S01]  /*04e0*/  LOP3.LUT R14, RZ, R14, RZ, 0x33, !PT ;  /* 0x0000000eff0e7212 */ /* 0x000fe200078e33ff */
[----:B------:R-:W-:Y:S01]  /*04f0*/  IMAD R16, R16, 0x42, RZ ;  /* 0x0000004210107824 */ /* 0x000fe200078e02ff */
[----:B------:R-:W-:Y:S01]  /*0500*/  LOP3.LUT R13, RZ, R13, RZ, 0x33, !PT ;  /* 0x0000000dff0d7212 */ /* 0x000fe200078e33ff */
[----:B------:R-:W-:Y:S01]  /*0510*/  IMAD.IADD R2, R2, 0x1, R15 ;  /* 0x0000000102027824 */ /* 0x000fe200078e020f */
[----:B------:R-:W-:Y:S01]  /*0520*/  LOP3.LUT R15, RZ, R24, RZ, 0x33, !PT ;  /* 0x00000018ff0f7212 */ /* 0x000fe200078e33ff */
[----:B------:R-:W-:Y:S01]  /*0530*/  IMAD.IADD R5, R5, 0x1, R14 ;  /* 0x0000000105057824 */ /* 0x000fe200078e020e */
[----:B------:R-:W-:Y:S01]  /*0540*/  LOP3.LUT R19, RZ, R19, RZ, 0x33, !PT ;  /* 0x00000013ff137212 */ /* 0x000fe200078e33ff */
[----:B------:R-:W-:Y:S01]  /*0550*/  IMAD.IADD R14, R0, 0x1, R13 ;  /* 0x00000001000e7824 */ /* 0x000fe200078e020d */
[----:B------:R-:W-:Y:S01]  /*0560*/  LOP3.LUT R16, RZ, R16, RZ, 0x33, !PT ;  /* 0x00000010ff107212 */ /* 0x000fe200078e33ff */
[----:B------:R-:W-:Y:S01]  /*0570*/  IMAD.IADD R15, R12, 0x1, R15 ;  /* 0x000000010c0f7824 */ /* 0x000fe200078e020f */
[----:B------:R-:W-:Y:S01]  /*0580*/  IADD3 R4, R4, R19, RZ ;  /* 0x0000001304047210 */ /* 0x000fe20007ffe0ff */
[----:B------:R-:W-:Y:S01]  /*0590*/  IMAD R18, R18, 0x42, RZ ;  /* 0x0000004212127824 */ /* 0x000fe200078e02ff */
[----:B------:R-:W-:Y:S01]  /*05a0*/  IABS R12, R10 ;  /* 0x0000000a000c7213 */ /* 0x000fe20000000000 */
[----:B------:R-:W-:Y:S01]  /*05b0*/  IMAD.IADD R11, R11, 0x1, R16 ;  /* 0x000000010b0b7824 */ /* 0x000fe200078e0210 */
[----:B------:R-:W-:Y:S01]  /*05c0*/  IABS R14, R14 ;  /* 0x0000000e000e7213 */ /* 0x000fe20000000000 */
[----:B------:R-:W-:Y:S01]  /*05d0*/  IMAD R20, R20, 0x42, RZ ;  /* 0x0000004214147824 */ /* 0x000fe200078e02ff */
[----:B------:R-:W-:Y:S01]  /*05e0*/  IABS R16, R4 ;  /* 0x0000000400107213 */ /* 0x000fe20000000000 */
[----:B------:R-:W-:Y:S01]  /*05f0*/  IMAD.MOV.U32 R4, RZ, RZ, R12 ;  /* 0x000000ffff047224 */ /* 0x000fe200078e000c */
[----:B------:R-:W-:Y:S01]  /*0600*/  LOP3.LUT R18, RZ, R18, RZ, 0x33, !PT ;  /* 0x00000012ff127212 */ /* 0x000fe200078e33ff */
[----:B------:R-:W-:Y:S01]  /*0610*/  IMAD.MOV.U32 R10, RZ, RZ, R14 ;  /* 0x000000ffff0a7224 */ /* 0x000fe200078e000e */
[----:B------:R-:W-:Y:S01]  /*0620*/  MOV R12, R16 ;  /* 0x00000010000c7202 */ /* 0x000fe20000000f00 */
[----:B------:R-:W-:Y:S01]  /*0630*/  VIADD R4, R4, 0xffffffc1 ;  /* 0xffffffc104047836 */ /* 0x000fe20000000000 */
[----:B------:R-:W-:Y:S01]  /*0640*/  IABS R17, R3 ;  /* 0x0000000300117213 */ /* 0x000fe20000000000 */
[----:B------:R-:W-:Y:S01]  /*0650*/  VIADD R10, R10, 0xffffffc1 ;  /* 0xffffffc10a0a7836 */ /* 0x000fe20000000000 */
[----:B------:R-:W-:Y:S01]  /*0660*/  IADD3 R12, R12, -0x3f, RZ ;  /* 0xffffffc10c0c7810 */ /* 0x000fe20007ffe0ff */
[----:B------:R-:W-:Y:S01]  /*0670*/  VIADD R6, R6, 0xffffffc1 ;  /* 0xffffffc106067836 */ /* 0x000fe20000000000 */
[----:B------:R-:W-:Y:S01]  /*0680*/  IABS R4, R4 ;  /* 0x0000000400047213 */ /* 0x000fe20000000000 */
[----:B------:R-:W-:Y:S01]  /*0690*/  IMAD.IADD R9, R9, 0x1, R18 ;  /* 0x0000000109097824 */ /* 0x000fe200078e0212 */
[----:B------:R-:W-:Y:S01]  /*06a0*/  LOP3.LUT R20, RZ, R20, RZ, 0x33, !PT ;  /* 0x00000014ff147212 */ /* 0x000fe200078e33ff */
[----:B------:R-:W1:Y:S01]  /*06b0*/  LDC.64 R24, c[0x0][0x220] ;  /* 0x00008800ff187b82 */ /* 0x000e620000000a00 */
[----:B------:R-:W-:-:S02]  /*06c0*/  IABS R14, R10 ;  /* 0x0000000a000e7213 */ /* 0x000fc40000000000 */
[----:B------:R-:W-:Y:S02]  /*06d0*/  IABS R3, R11 ;  /* 0x0000000b00037213 */ /* 0x000fe40000000000 */
[----:B------:R-:W-:Y:S01]  /*06e0*/  IABS R10, R12 ;  /* 0x0000000c000a7213 */ /* 0x000fe20000000000 */
[----:B------:R-:W-:Y:S01]  /*06f0*/  IMAD.MOV.U32 R12, RZ, RZ, R4 ;  /* 0x000000ffff0c7224 */ /* 0x000fe200078e0004 */
[----:B------:R-:W-:Y:S02]  /*0700*/  IABS R6, R6 ;  /* 0x0000000600067213 */ /* 0x000fe40000000000 */
[----:B------:R-:W-:Y:S02]  /*0710*/  IABS R11, R8 ;  /* 0x00000008000b7213 */ /* 0x000fe40000000000 */
[----:B------:R-:W-:Y:S02]  /*0720*/  IABS R9, R9 ;  /* 0x0000000900097213 */ /* 0x000fe40000000000 */
[----:B------:R-:W-:-:S02]  /*0730*/  MOV R8, R17 ;  /* 0x0000001100087202 */ /* 0x000fc40000000f00 */
[----:B------:R-:W-:Y:S01]  /*0740*/  IABS R17, R2 ;  /* 0x0000000200117213 */ /* 0x000fe20000000000 */
[----:B------:R-:W-:Y:S01]  /*0750*/  VIADD R2, R3, 0xffffffc1 ;  /* 0xffffffc103027836 */ /* 0x000fe20000000000 */
[----:B------:R-:W-:Y:S01]  /*0760*/  IADD3 R13, R7, R20, RZ ;  /* 0x00000014070d7210 */ /* 0x000fe20007ffe0ff */
[----:B------:R-:W-:Y:S01]  /*0770*/  VIADD R8, R8, 0xffffffc1 ;  /* 0xffffffc108087836 */ /* 0x000fe20000000000 */
[----:B------:R-:W-:Y:S02]  /*0780*/  LEA R7, R41, 0xfff, 0xc ;  /* 0x00000fff29077811 */ /* 0x000fe400078e60ff */
[----:B------:R-:W-:Y:S01]  /*0790*/  MOV R4, R10 ;  /* 0x0000000a00047202 */ /* 0x000fe20000000f00 */
[----:B------:R-:W-:Y:S01]  /*07a0*/  IMAD.MOV.U32 R10, RZ, RZ, R6 ;  /* 0x000000ffff0a7224 */ /* 0x000fe200078e0006 */
[----:B------:R-:W-:Y:S01]  /*07b0*/  IADD3 R3, R9, -0x3f, RZ ;  /* 0xffffffc109037810 */ /* 0x000fe20007ffe0ff */
[----:B------:R-:W-:Y:S01]  /*07c0*/  VIADD R9, R11, 0xffffffc1 ;  /* 0xffffffc10b097836 */ /* 0x000fe20000000000 */
[----:B------:R-:W-:Y:S01]  /*07d0*/  IABS R5, R5 ;  /* 0x0000000500057213 */ /* 0x000fe20000000000 */
[----:B------:R-:W-:Y:S01]  /*07e0*/  IMAD.MOV.U32 R11, RZ, RZ, R17 ;  /* 0x000000ffff0b7224 */ /* 0x000fe200078e0011 */
[----:B------:R-:W-:Y:S01]  /*07f0*/  IADD3 R12, R7, -R12, RZ ;  /* 0x8000000c070c7210 */ /* 0x000fe20007ffe0ff */
[C---:B------:R-:W-:Y:S01]  /*0800*/  IMAD.IADD R14, R7.reuse, 0x1, -R14 ;  /* 0x00000001070e7824 */ /* 0x040fe200078e0a0e */
[----:B------:R-:W-:Y:S01]  /*0810*/  IABS R17, R2 ;  /* 0x0000000200117213 */ /* 0x000fe20000000000 */
[C---:B------:R-:W-:Y:S01]  /*0820*/  IMAD.IADD R4, R7.reuse, 0x1, -R4 ;  /* 0x0000000107047824 */ /* 0x040fe200078e0a04 */
[----:B------:R-:W-:Y:S01]  /*0830*/  IABS R20, R3 ;  /* 0x0000000300147213 */ /* 0x000fe20000000000 */
[----:B------:R-:W-:Y:S01]  /*0840*/  IMAD.IADD R10, R7, 0x1, -R10 ;  /* 0x00000001070a7824 */ /* 0x000fe200078e0a0a */
[----:B------:R-:W-:Y:S01]  /*0850*/  IADD3 R2, R11, -0x3f, RZ ;  /* 0xffffffc10b027810 */ /* 0x000fe20007ffe0ff */
[----:B------:R-:W3:Y:S01]  /*0860*/  LDC.64 R6, c[0x0][0x210] ;  /* 0x00008400ff067b82 */ /* 0x000ee20000000a00 */
[----:B------:R-:W-:Y:S01]  /*0870*/  IABS R13, R13 ;  /* 0x0000000d000d7213 */ /* 0x000fe20000000000 */
[----:B------:R-:W-:Y:S01]  /*0880*/  IMAD.MOV.U32 R3, RZ, RZ, R5 ;  /* 0x000000ffff037224 */ /* 0x000fe200078e0005 */
[----:B------:R-:W-:Y:S01]  /*0890*/  LEA R16, R39, 0xfff, 0xc ;  /* 0x00000fff27107811 */ /* 0x000fe200078e60ff */
[----:B------:R-:W-:Y:S01]  /*08a0*/  IMAD.MOV.U32 R11, RZ, RZ, R17 ;  /* 0x000000ffff0b7224 */ /* 0x000fe200078e0011 */
[----:B------:R-:W-:Y:S01]  /*08b0*/  IABS R8, R8 ;  /* 0x0000000800087213 */ /* 0x000fe20000000000 */
[----:B------:R-:W-:Y:S01]  /*08c0*/  IMAD.MOV.U32 R5, RZ, RZ, R13 ;  /* 0x000000ffff057224 */ /* 0x000fe200078e000d */
[----:B------:R-:W-:Y:S01]  /*08d0*/  IABS R18, R15 ;  /* 0x0000000f00127213 */ /* 0x000fe20000000000 */
[----:B------:R-:W-:Y:S01]  /*08e0*/  IMAD.MOV.U32 R13, RZ, RZ, R20 ;  /* 0x000000ffff0d7224 */ /* 0x000fe200078e0014 */
[----:B------:R-:W-:Y:S01]  /*08f0*/  IABS R15, R2 ;  /* 0x00000002000f7213 */ /* 0x000fe20000000000 */
[----:B------:R-:W-:Y:S01]  /*0900*/  VIADD R2, R3, 0xffffffc1 ;  /* 0xffffffc103027836 */ /* 0x000fe20000000000 */
[----:B------:R-:W-:Y:S01]  /*0910*/  IABS R19, R9 ;  /* 0x0000000900137213 */ /* 0x000fe20000000000 */
[----:B------:R-:W-:Y:S01]  /*0920*/  VIADD R3, R5, 0xffffffc1 ;  /* 0xffffffc105037836 */ /* 0x000fe20000000000 */
[----:B------:R-:W-:Y:S01]  /*0930*/  MOV R9, R8 ;  /* 0x0000000800097202 */ /* 0x000fe20000000f00 */
[----:B------:R-:W-:Y:S01]  /*0940*/  IMAD.IADD R8, R16, 0x1, -R11 ;  /* 0x0000000110087824 */ /* 0x000fe200078e0a0b */
[----:B------:R-:W-:-:S02]  /*0950*/  MOV R11, R15 ;  /* 0x0000000f000b7202 */ /* 0x000fc40000000f00 */
[----:B------:R-:W-:Y:S01]  /*0960*/  IABS R15, R2 ;  /* 0x00000002000f7213 */ /* 0x000fe20000000000 */
[----:B------:R-:W-:Y:S01]  /*0970*/  IMAD.MOV.U32 R2, RZ, RZ, R18 ;  /* 0x000000ffff027224 */ /* 0x000fe200078e0012 */
[----:B------:R-:W-:Y:S02]  /*0980*/  MOV R17, R19 ;  /* 0x0000001300117202 */ /* 0x000fe40000000f00 */
[----:B------:R-:W-:Y:S01]  /*0990*/  IADD3 R5, R16, -R9, RZ ;  /* 0x8000000910057210 */ /* 0x000fe20007ffe0ff */
[----:B------:R-:W-:Y:S01]  /*09a0*/  IMAD R9, R11, -0x40, R14 ;  /* 0xffffffc00b097824 */ /* 0x000fe200078e020e */
[----:B------:R-:W-:Y:S01]  /*09b0*/  IABS R19, R3 ;  /* 0x0000000300137213 */ /* 0x000fe20000000000 */
[C---:B------:R-:W-:Y:S01]  /*09c0*/  IMAD.IADD R17, R16.reuse, 0x1, -R17 ;  /* 0x0000000110117824 */ /* 0x040fe200078e0a11 */
[----:B------:R-:W-:Y:S01]  /*09d0*/  IADD3 R2, R2, -0x3f, RZ ;  /* 0xffffffc102027810 */ /* 0x000fe20007ffe0ff */
[----:B------:R-:W-:Y:S02]  /*09e0*/  IMAD.IADD R16, R16, 0x1, -R13 ;  /* 0x0000000110107824 */ /* 0x000fe400078e0a0d */
[C---:B------:R-:W-:Y:S01]  /*09f0*/  IMAD R5, R19.reuse, -0x40, R5 ;  /* 0xffffffc013057824 */ /* 0x040fe200078e0205 */
[----:B------:R-:W-:Y:S01]  /*0a00*/  IABS R23, R2 ;  /* 0x0000000200177213 */ /* 0x000fe20000000000 */
[----:B------:R-:W-:Y:S01]  /*0a10*/  IMAD R19, R19, -0x40, R8 ;  /* 0xffffffc013137824 */ /* 0x000fe200078e0208 */
[----:B------:R-:W-:Y:S01]  /*0a20*/  CS2R R2, SRZ ;  /* 0x0000000000027805 */ /* 0x000fe2000001ff00 */
[----:B---3--:R-:W-:-:S04]  /*0a30*/  IMAD.WIDE R8, R9, 0x4, R6 ;  /* 0x0000000409087825 */ /* 0x008fc800078e0206 */
[C---:B------:R-:W-:Y:S01]  /*0a40*/  IMAD R21, R23.reuse, -0x40, R17 ;  /* 0xffffffc017157824 */ /* 0x040fe200078e0211 */
[----:B------:R3:W4:Y:S01]  /*0a50*/  @!P5 LDG.E.EL R2, desc[UR4][R8.64] ;  /* 0x000000040802d981 */ /* 0x000722000c2e1900 */
[----:B------:R-:W-:Y:S02]  /*0a60*/  IMAD R23, R23, -0x40, R16 ;  /* 0xffffffc017177824 */ /* 0x000fe400078e0210 */
[----:B------:R-:W-:-:S04]  /*0a70*/  IMAD.WIDE R20, R21, 0x4, R6 ;  /* 0x0000000415147825 */ /* 0x000fc800078e0206 */
[----:B------:R-:W-:Y:S02]  /*0a80*/  IMAD R11, R11, -0x40, R12 ;  /* 0xffffffc00b0b7824 */ /* 0x000fe400078e020c */
[----:B------:R-:W-:Y:S01]  /*0a90*/  IMAD R13, R15, -0x40, R4 ;  /* 0xffffffc00f0d7824 */ /* 0x000fe200078e0204 */
[----:B---3--:R-:W-:Y:S01]  /*0aa0*/  CS2R R8, SRZ ;  /* 0x0000000000087805 */ /* 0x008fe2000001ff00 */
[----:B------:R-:W-:-:S04]  /*0ab0*/  IMAD.WIDE R22, R23, 0x4, R6 ;  /* 0x0000000417167825 */ /* 0x000fc800078e0206 */
[----:B------:R-:W-:Y:S01]  /*0ac0*/  IMAD.WIDE R16, R5, 0x4, R6 ;  /* 0x0000000405107825 */ /* 0x000fe200078e0206 */
[----:B------:R3:W5:Y:S01]  /*0ad0*/  @!P0 LDG.E.EL R8, desc[UR4][R20.64] ;  /* 0x0000000414088981 */ /* 0x000762000c2e1900 */
[----:B------:R-:W-:Y:S02]  /*0ae0*/  CS2R R4, SRZ ;  /* 0x0000000000047805 */ /* 0x000fe4000001ff00 */
[----:B------:R-:W-:Y:S01]  /*0af0*/  IMAD R15, R15, -0x40, R10 ;  /* 0xffffffc00f0f7824 */ /* 0x000fe200078e020a */
[----:B------:R1:W4:Y:S01]  /*0b00*/  @!P0 LDG.E.EL R9, desc[UR4][R22.64] ;  /* 0x0000000416098981 */ /* 0x000322000c2e1900 */
[--C-:B------:R-:W-:Y:S01]  /*0b10*/  IMAD.WIDE R10, R11, 0x4, R6.reuse ;  /* 0x000000040b0a7825 */ /* 0x100fe200078e0206 */
[----:B---3--:R-:W3:Y:S03]  /*0b20*/  LDC.64 R20, c[0x0][0x228] ;  /* 0x00008a00ff147b82 */ /* 0x008ee60000000a00 */
[--C-:B------:R-:W-:Y:S01]  /*0b30*/  IMAD.WIDE R12, R13, 0x4, R6.reuse ;  /* 0x000000040d0c7825 */ /* 0x100fe200078e0206 */
[----:B------:R2:W4:Y:S03]  /*0b40*/  @!P5 LDG.E.EL R3, desc[UR4][R10.64] ;  /* 0x000000040a03d981 */ /* 0x000526000c2e1900 */
[--C-:B------:R-:W-:Y:S01]  /*0b50*/  IMAD.WIDE R14, R15, 0x4, R6.reuse ;  /* 0x000000040f0e7825 */ /* 0x100fe200078e0206 */
[----:B------:R2:W4:Y:S01]  /*0b60*/  @!P5 LDG.E.EL R4, desc[UR4][R12.64] ;  /* 0x000000040c04d981 */ /* 0x000522000c2e1900 */
[----:B01----:R-:W0:Y:S02]  /*0b70*/  LDC.64 R22, c[0x0][0x230] ;  /* 0x00008c00ff167b82 */ /* 0x003e240000000a00 */
[----:B------:R-:W-:Y:S01]  /*0b80*/  IMAD.WIDE R18, R19, 0x4, R6 ;  /* 0x0000000413127825 */ /* 0x000fe200078e0206 */
[----:B------:R-:W-:Y:S01]  /*0b90*/  CS2R R6, SRZ ;  /* 0x0000000000067805 */ /* 0x000fe2000001ff00 */
[----:B------:R1:W4:Y:S01]  /*0ba0*/  @!P5 LDG.E.EL R5, desc[UR4][R14.64] ;  /* 0x000000040e05d981 */ /* 0x000322000c2e1900 */
[----:B--2---:R-:W-:Y:S01]  /*0bb0*/  CS2R R10, SRZ ;  /* 0x00000000000a7805 */ /* 0x004fe2000001ff00 */
[----:B------:R-:W-:Y:S01]  /*0bc0*/  IMAD.WIDE R26, R41, 0x4, R36 ;  /* 0x00000004291a7825 */ /* 0x000fe200078e0224 */
[----:B------:R-:W-:-:S02]  /*0bd0*/  CS2R R12, SRZ ;  /* 0x00000000000c7805 */ /* 0x000fc4000001ff00 */
[----:B------:R2:W4:Y:S01]  /*0be0*/  @!P0 LDG.E.EL R6, desc[UR4][R16.64] ;  /* 0x0000000410068981 */ /* 0x000522000c2e1900 */
[----:B------:R-:W-:Y:S01]  /*0bf0*/  IMAD.WIDE R36, R39, 0x4, R36 ;  /* 0x0000000427247825 */ /* 0x000fe200078e0224 */
[----:B------:R-:W-:Y:S02]  /*0c00*/  CS2R R28, SRZ ;  /* 0x00000000001c7805 */ /* 0x000fe4000001ff00 */
[----:B------:R2:W4:Y:S01]  /*0c10*/  @!P0 LDG.E.EL R7, desc[UR4][R18.64] ;  /* 0x0000000412078981 */ /* 0x000522000c2e1900 */
[----:B-1----:R-:W-:-:S03]  /*0c20*/  CS2R R14, SRZ ;  /* 0x00000000000e7805 */ /* 0x002fc6000001ff00 */
[----:B------:R-:W4:Y:S01]  /*0c30*/  @!P5 LDG.E.EL R11, desc[UR4][R26.64] ;  /* 0x000000041a0bd981 */ /* 0x000f22000c2e1900 */
[----:B--2---:R-:W-:-:S03]  /*0c40*/  CS2R R16, SRZ ;  /* 0x0000000000107805 */ /* 0x004fc6000001ff00 */
[----:B------:R-:W2:Y:S01]  /*0c50*/  @!P5 LDG.E.EL R10, desc[UR4][R26.64] ;  /* 0x000000041a0ad981 */ /* 0x000ea2000c2e1900 */
[----:B------:R-:W-:-:S03]  /*0c60*/  CS2R R18, SRZ ;  /* 0x0000000000127805 */ /* 0x000fc6000001ff00 */
[----:B------:R-:W5:Y:S04]  /*0c70*/  @!P5 LDG.E.EL R13, desc[UR4][R26.64] ;  /* 0x000000041a0dd981 */ /* 0x000f68000c2e1900 */
[----:B------:R1:W5:Y:S01]  /*0c80*/  @!P5 LDG.E.EL R12, desc[UR4][R26.64] ;  /* 0x000000041a0cd981 */ /* 0x000362000c2e1900 */
[----:B------:R-:W-:Y:S02]  /*0c90*/  CS2R R34, SRZ ;  /* 0x0000000000227805 */ /* 0x000fe4000001ff00 */
[----:B------:R-:W-:Y:S01]  /*0ca0*/  CS2R R30, SRZ ;  /* 0x00000000001e7805 */ /* 0x000fe2000001ff00 */
[----:B------:R-:W5:Y:S01]  /*0cb0*/  @!P0 LDG.E.EL R15, desc[UR4][R36.64] ;  /* 0x00000004240f8981 */ /* 0x000f62000c2e1900 */
[----:B------:R-:W-:-:S03]  /*0cc0*/  CS2R R32, SRZ ;  /* 0x0000000000207805 */ /* 0x000fc6000001ff00 */
[----:B------:R-:W5:Y:S01]  /*0cd0*/  @!P0 LDG.E.EL R14, desc[UR4][R36.64] ;  /* 0x00000004240e8981 */ /* 0x000f62000c2e1900 */
[----:B-1----:R-:W-:-:S03]  /*0ce0*/  IMAD.WIDE R26, R41, 0x4, R24 ;  /* 0x00000004291a7825 */ /* 0x002fc600078e0218 */
[----:B------:R-:W5:Y:S04]  /*0cf0*/  @!P0 LDG.E.EL R17, desc[UR4][R36.64] ;  /* 0x0000000424118981 */ /* 0x000f68000c2e1900 */
[----:B------:R1:W5:Y:S01]  /*0d00*/  @!P0 LDG.E.EL R16, desc[UR4][R36.64] ;  /* 0x0000000424108981 */ /* 0x000362000c2e1900 */
[----:B------:R-:W-:-:S03]  /*0d10*/  IMAD.WIDE R24, R39, 0x4, R24 ;  /* 0x0000000427187825 */ /* 0x000fc600078e0218 */
[----:B------:R-:W5:Y:S04]  /*0d20*/  @!P5 LDG.E.EL R18, desc[UR4][R26.64] ;  /* 0x000000041a12d981 */ /* 0x000f68000c2e1900 */
[----:B------:R-:W5:Y:S01]  /*0d30*/  @!P5 LDG.E.EL R19, desc[UR4][R26.64] ;  /* 0x000000041a13d981 */ /* 0x000f62000c2e1900 */
[----:B-1----:R-:W-:-:S03]  /*0d40*/  CS2R R36, SRZ ;  /* 0x0000000000247805 */ /* 0x002fc6000001ff00 */
[----:B------:R-:W5:Y:S04]  /*0d50*/  @!P5 LDG.E.EL R28, desc[UR4][R26.64] ;  /* 0x000000041a1cd981 */ /* 0x000f68000c2e1900 */
[----:B------:R3:W5:Y:S01]  /*0d60*/  @!P5 LDG.E.EL R29, desc[UR4][R26.64] ;  /* 0x000000041a1dd981 */ /* 0x000762000c2e1900 */
[----:B------:R-:W-:Y:S01]  /*0d70*/  CS2R R44, SRZ ;  /* 0x00000000002c7805 */ /* 0x000fe2000001ff00 */
[----:B------:R-:W-:Y:S01]  /*0d80*/  IMAD.MOV.U32 R38, RZ, RZ, RZ ;  /* 0x000000ffff267224 */ /* 0x000fe200078e00ff */
[----:B------:R-:W-:Y:S01]  /*0d90*/  CS2R R42, SRZ ;  /* 0x00000000002a7805 */ /* 0x000fe2000001ff00 */
[----:B------:R-:W5:Y:S01]  /*0da0*/  @!P0 LDG.E.EL R30, desc[UR4][R24.64] ;  /* 0x00000004181e8981 */ /* 0x000f62000c2e1900 */
[----:B------:R-:W-:-:S03]  /*0db0*/  IMAD.MOV.U32 R40, RZ, RZ, RZ ;  /* 0x000000ffff287224 */ /* 0x000fc600078e00ff */
[----:B------:R-:W5:Y:S01]  /*0dc0*/  @!P0 LDG.E.EL R31, desc[UR4][R24.64] ;  /* 0x00000004181f8981 */ /* 0x000f62000c2e1900 */
[----:B---3--:R-:W-:-:S03]  /*0dd0*/  IMAD.WIDE R26, R41, 0x4, R20 ;  /* 0x00000004291a7825 */ /* 0x008fc600078e0214 */
[----:B------:R-:W3:Y:S04]  /*0de0*/  @!P0 LDG.E.EL R32, desc[UR4][R24.64] ;  /* 0x0000000418208981 */ /* 0x000ee8000c2e1900 */
[----:B------:R-:W3:Y:S01]  /*0df0*/  @!P5 LDG.E.EL R34, desc[UR4][R26.64] ;  /* 0x000000041a22d981 */ /* 0x000ee2000c2e1900 */
[----:B------:R-:W-:-:S03]  /*0e00*/  IMAD.WIDE R20, R39, 0x4, R20 ;  /* 0x0000000427147825 */ /* 0x000fc600078e0214 */
[----:B------:R-:W3:Y:S04]  /*0e10*/  @!P5 LDG.E.EL R35, desc[UR4][R26.64] ;  /* 0x000000041a23d981 */ /* 0x000ee8000c2e1900 */
[----:B------:R-:W3:Y:S04]  /*0e20*/  @!P5 LDG.E.EL R36, desc[UR4][R26.64] ;  /* 0x000000041a24d981 */ /* 0x000ee8000c2e1900 */
[----:B------:R1:W3:Y:S04]  /*0e30*/  @!P5 LDG.E.EL R37, desc[UR4][R26.64] ;  /* 0x000000041a25d981 */ /* 0x0002e8000c2e1900 */
[----:B------:R0:W3:Y:S04]  /*0e40*/  @!P0 LDG.E.EL R33, desc[UR4][R24.64] ;  /* 0x0000000418218981 */ /* 0x0000e8000c2e1900 */
[----:B------:R-:W3:Y:S01]  /*0e50*/  @!P0 LDG.E.EL R38, desc[UR4][R20.64] ;  /* 0x0000000414268981 */ /* 0x000ee2000c2e1900 */
[----:B-1----:R-:W-:-:S03]  /*0e60*/  CS2R R26, SRZ ;  /* 0x00000000001a7805 */ /* 0x002fc6000001ff00 */
[----:B------:R-:W3:Y:S01]  /*0e70*/  @!P0 LDG.E.EL R43, desc[UR4][R20.64] ;  /* 0x00000004142b8981 */ /* 0x000ee2000c2e1900 */
[--C-:B0-----:R-:W-:Y:S01]  /*0e80*/  IMAD.WIDE R24, R41, 0x4, R22.reuse ;  /* 0x0000000429187825 */ /* 0x101fe200078e0216 */
[----:B------:R-:W-:Y:S02]  /*0e90*/  HFMA2.MMA R41, -RZ, RZ, 0, 0 ;  /* 0x00000000ff297435 */ /* 0x000fe400000001ff */
[----:B------:R-:W3:Y:S01]  /*0ea0*/  @!P0 LDG.E.EL R42, desc[UR4][R20.64] ;  /* 0x00000004142a8981 */ /* 0x000ee2000c2e1900 */
[----:B------:R-:W-:-:S03]  /*0eb0*/  IMAD.WIDE R22, R39, 0x4, R22 ;  /* 0x0000000427167825 */ /* 0x000fc600078e0216 */
[----:B------:R-:W3:Y:S01]  /*0ec0*/  @!P5 LDG.E.EL R45, desc[UR4][R24.64] ;  /* 0x00000004182dd981 */ /* 0x000ee2000c2e1900 */
[----:B------:R-:W-:-:S03]  /*0ed0*/  IMAD.MOV.U32 R39, RZ, RZ, RZ ;  /* 0x000000ffff277224 */ /* 0x000fc600078e00ff */
[----:B------:R-:W3:Y:S04]  /*0ee0*/  @!P5 LDG.E.EL R26, desc[UR4][R24.64] ;  /* 0x00000004181ad981 */ /* 0x000ee8000c2e1900 */
[----:B------:R-:W3:Y:S04]  /*0ef0*/  @!P5 LDG.E.EL R27, desc[UR4][R24.64] ;  /* 0x00000004181bd981 */ /* 0x000ee8000c2e1900 */
[----:B------:R-:W3:Y:S04]  /*0f00*/  @!P5 LDG.E.EL R44, desc[UR4][R24.64] ;  /* 0x00000004182cd981 */ /* 0x000ee8000c2e1900 */
[----:B------:R0:W3:Y:S04]  /*0f10*/  @!P0 LDG.E.EL R40, desc[UR4][R20.64] ;  /* 0x0000000414288981 */ /* 0x0000e8000c2e1900 */
[----:B------:R-:W3:Y:S04]  /*0f20*/  @!P0 LDG.E.EL R41, desc[UR4][R22.64] ;  /* 0x0000000416298981 */ /* 0x000ee8000c2e1900 */
[----:B------:R-:W3:Y:S01]  /*0f30*/  @!P0 LDG.E.EL R39, desc[UR4][R22.64] ;  /* 0x0000000416278981 */ /* 0x000ee2000c2e1900 */
[----:B0-----:R-:W-:-:S06]  /*0f40*/  CS2R R20, SRZ ;  /* 0x0000000000147805 */ /* 0x001fcc000001ff00 */
[----:B------:R-:W3:Y:S04]  /*0f50*/  @!P0 LDG.E.EL R20, desc[UR4][R22.64] ;  /* 0x0000000416148981 */ /* 0x000ee8000c2e1900 */
[----:B------:R-:W3:Y:S01]  /*0f60*/  @!P0 LDG.E.EL R21, desc[UR4][R22.64] ;  /* 0x0000000416158981 */ /* 0x000ee2000c2e1900 */
[----:B----4-:R-:W-:Y:S01]  /*0f70*/  FADD R11, -R11, R2 ;  /* 0x000000020b0b7221 */ /* 0x010fe20000000100 */
[----:B--2---:R-:W-:Y:S02]  /*0f80*/  FADD R10, -R10, R3 ;  /* 0x000000030a0a7221 */ /* 0x004fe40000000100 */
[----:B------:R-:W0:Y:S01]  /*0f90*/  LDC.64 R2, c[0x0][0x238] ;  /* 0x00008e00ff027b82 */ /* 0x000e220000000a00 */
[----:B-----5:R-:W-:Y:S01]  /*0fa0*/  FADD R13, -R13, R4 ;  /* 0x000000040d0d7221 */ /* 0x020fe20000000100 */
[----:B------:R-:W-:Y:S01]  /*0fb0*/  FADD R12, -R12, R5 ;  /* 0x000000050c0c7221 */ /* 0x000fe20000000100 */
[----:B------:R-:W-:Y:S01]  /*0fc0*/  FADD R15, -R15, R6 ;  /* 0x000000060f0f7221 */ /* 0x000fe20000000100 */
[----:B------:R-:W-:Y:S01]  /*0fd0*/  FADD R14, -R14, R7 ;  /* 0x000000070e0e7221 */ /* 0x000fe20000000100 */
[----:B------:R-:W-:Y:S01]  /*0fe0*/  FADD R17, -R17, R8 ;  /* 0x0000000811117221 */ /* 0x000fe20000000100 */
[----:B------:R-:W-:Y:S01]  /*0ff0*/  FADD R16, -R16, R9 ;  /* 0x0000000910107221 */ /* 0x000fe20000000100 */
[----:B------:R-:W-:Y:S01]  /*1000*/  FMUL R18, R11, R18 ;  /* 0x000000120b127220 */ /* 0x000fe20000400000 */
[----:B------:R-:W-:Y:S01]  /*1010*/  FMUL R19, R10, R19 ;  /* 0x000000130a137220 */ /* 0x000fe20000400000 */
[----:B------:R-:W-:Y:S01]  /*1020*/  FMUL R28, R13, R28 ;  /* 0x0000001c0d1c7220 */ /* 0x000fe20000400000 */
[----:B------:R-:W-:Y:S01]  /*1030*/  FMUL R29, R12, R29 ;  /* 0x0000001d0c1d7220 */ /* 0x000fe20000400000 */
[----:B------:R-:W-:Y:S01]  /*1040*/  FMUL R30, R15, R30 ;  /* 0x0000001e0f1e7220 */ /* 0x000fe20000400000 */
[----:B------:R-:W-:Y:S01]  /*1050*/  FMUL R31, R14, R31 ;  /* 0x0000001f0e1f7220 */ /* 0x000fe20000400000 */
[----:B---3--:R-:W-:Y:S01]  /*1060*/  FMUL R32, R17, R32 ;  /* 0x0000002011207220 */ /* 0x008fe20000400000 */
[----:B0-----:R-:W-:-:S04]  /*1070*/  IMAD.WIDE R2, R0, 0x4, R2 ;  /* 0x0000000400027825 */ /* 0x001fc800078e0202 */
[----:B------:R-:W-:Y:S01]  /*1080*/  FMUL R16, R16, R33 ;  /* 0x0000002110107220 */ /* 0x000fe20000400000 */
[----:B------:R-:W-:Y:S01]  /*1090*/  FFMA R18, R18, R34, R45 ;  /* 0x0000002212127223 */ /* 0x000fe2000000002d */
[----:B------:R-:W-:Y:S01]  /*10a0*/  FFMA R19, R19, R35, R26 ;  /* 0x0000002313137223 */ /* 0x000fe2000000001a */
[----:B------:R-:W-:Y:S01]  /*10b0*/  FFMA R27, R28, R36, R27 ;  /* 0x000000241c1b7223 */ /* 0x000fe2000000001b */
[----:B------:R-:W-:Y:S02]  /*10c0*/  FFMA R29, R29, R37, R44 ;  /* 0x000000251d1d7223 */ /* 0x000fe4000000002c */
[----:B------:R-:W-:Y:S02]  /*10d0*/  FSETP.GEU.AND P4, PT, R18, RZ, PT ;  /* 0x000000ff1200720b */ /* 0x000fe40003f8e000 */
[----:B------:R-:W-:Y:S02]  /*10e0*/  FSETP.GEU.AND P3, PT, R19, RZ, PT ;  /* 0x000000ff1300720b */ /* 0x000fe40003f6e000 */
[----:B------:R-:W-:-:S02]  /*10f0*/  FSETP.GEU.AND P2, PT, R27, RZ, PT ;  /* 0x000000ff1b00720b */ /* 0x000fc40003f4e000 */
[----:B------:R-:W-:Y:S01]  /*1100*/  FSETP.GEU.AND P1, PT, R29, RZ, PT ;  /* 0x000000ff1d00720b */ /* 0x000fe20003f2e000 */
[----:B------:R-:W-:Y:S01]  /*1110*/  FFMA R30, R30, R38, R41 ;  /* 0x000000261e1e7223 */ /* 0x000fe20000000029 */
[----:B------:R-:W-:Y:S02]  /*1120*/  SEL R4, R18, RZ, P4 ;  /* 0x000000ff12047207 */ /* 0x000fe40002000000 */
[----:B------:R-:W-:Y:S01]  /*1130*/  SEL R5, R19, RZ, P3 ;  /* 0x000000ff13057207 */ /* 0x000fe20001800000 */
[----:B------:R-:W-:Y:S01]  /*1140*/  FFMA R16, R16, R40, R39 ;  /* 0x0000002810107223 */ /* 0x000fe20000000027 */
[----:B------:R-:W-:Y:S02]  /*1150*/  SEL R6, R27, RZ, P2 ;  /* 0x000000ff1b067207 */ /* 0x000fe40001000000 */
[----:B------:R-:W-:Y:S01]  /*1160*/  SEL R7, R29, RZ, P1 ;  /* 0x000000ff1d077207 */ /* 0x000fe20000800000 */
[----:B------:R-:W-:Y:S01]  /*1170*/  FFMA R20, R31, R43, R20 ;  /* 0x0000002b1f147223 */ /* 0x000fe20000000014 */
[----:B------:R-:W-:Y:S01]  /*1180*/  FFMA R21, R32, R42, R21 ;  /* 0x0000002a20157223 */ /* 0x000fe20000000015 */
[----:B------:R-:W-:-:S02]  /*1190*/  FSETP.GEU.AND P4, PT, R30, RZ, PT ;  /* 0x000000ff1e00720b */ /* 0x000fc40003f8e000 */
[----:B------:R0:W-:Y:S01]  /*11a0*/  @!P5 STG.E.128 desc[UR4][R2.64], R4 ;  /* 0x000000040200d986 */ /* 0x0001e2000c101d04 */
[----:B------:R-:W-:Y:S02]  /*11b0*/  FSETP.GEU.AND P3, PT, R20, RZ, PT ;  /* 0x000000ff1400720b */ /* 0x000fe40003f6e000 */
[C---:B------:R-:W-:Y:S02]  /*11c0*/  FSETP.GEU.AND P2, PT, R21.reuse, RZ, PT ;  /* 0x000000ff1500720b */ /* 0x040fe40003f4e000 */
[----:B------:R-:W-:Y:S02]  /*11d0*/  FSETP.GEU.AND P1, PT, R16, RZ, PT ;  /* 0x000000ff1000720b */ /* 0x000fe40003f2e000 */
[----:B------:R-:W-:Y:S02]  /*11e0*/  SEL R8, R30, RZ, P4 ;  /* 0x000000ff1e087207 */ /* 0x000fe40002000000 */
[----:B------:R-:W-:Y:S02]  /*11f0*/  SEL R9, R20, RZ, P3 ;  /* 0x000000ff14097207 */ /* 0x000fe40001800000 */
[----:B------:R-:W-:-:S02]  /*1200*/  SEL R10, R21, RZ, P2 ;  /* 0x000000ff150a7207 */ /* 0x000fc40001000000 */
[----:B------:R-:W-:Y:S01]  /*1210*/  SEL R11, R16, RZ, P1 ;  /* 0x000000ff100b7207 */ /* 0x000fe20000800000 */
[----:B0-----:R-:W-:Y:S06]  /*1220*/  @P0 EXIT ;  /* 0x000000000000094d */ /* 0x001fec0003800000 */
[----:B------:R-:W-:Y:S01]  /*1230*/  STG.E.128 desc[UR4][R2.64+0x800], R8 ;  /* 0x0008000802007986 */ /* 0x000fe2000c101d04 */
[----:B------:R-:W-:Y:S05]  /*1240*/  EXIT ;  /* 0x000000000000794d */ /* 0x000fea0003800000 */
.L_x_0:
[----:B------:R-:W-:-:S00]  /*1250*/  BRA `(.L_x_0) ;  /* 0xfffffffc00fc7947 */ /* 0x000fc0000383ffff */
[----:B------:R-:W-:-:S00]  /*1260*/  NOP ;  /* 0x0000000000007918 */ /* 0x000fc00000000000 */
        /* <DEDUP_REMOVED lines=9> */
.L_x_1:


//--------------------- .nv.constant0.triton_poi_fused_reflection_pad2d_relu_3 --------------------------
	.section	.nv.constant0.triton_poi_fused_reflection_pad2d_relu_3,"a",@progbits
	.sectionflags	@""
	.align	4
.nv.constant0.triton_poi_fused_reflection_pad2d_relu_3:
	.zero		580
